	.headerflags	@"EF_CUDA_TEXMODE_UNIFIED EF_CUDA_64BIT_ADDRESS EF_CUDA_ACCELERATORS EF_CUDA_SM90 EF_CUDA_VIRTUAL_SM(EF_CUDA_SM90)"
	.elftype	@"ET_EXEC"


//--------------------- .nv.info                  --------------------------
	.section	.nv.info,"",@"SHT_CUDA_INFO"
	.align	4


	//----- nvinfo : EIATTR_REGCOUNT
	.align		4
        /*0000*/ 	.byte	0x04, 0x2f
        /*0002*/ 	.short	(.L_3 - .L_2)
	.align		4
.L_2:
        /*0004*/ 	.word	index@(triton_poi_fused__native_batch_norm_legit_no_training_add_16)
        /*0008*/ 	.word	0x00000014


	//----- nvinfo : EIATTR_MIN_STACK_SIZE
	.align		4
.L_3:
        /*000c*/ 	.byte	0x04, 0x12
        /*000e*/ 	.short	(.L_5 - .L_4)
	.align		4
.L_4:
        /*0010*/ 	.word	index@(triton_poi_fused__native_batch_norm_legit_no_training_add_16)
        /*0014*/ 	.word	0x00000000


	//----- nvinfo : EIATTR_FRAME_SIZE
	.align		4
.L_5:
        /*0018*/ 	.byte	0x04, 0x11
        /*001a*/ 	.short	(.L_7 - .L_6)
	.align		4
.L_6:
        /*001c*/ 	.word	index@(triton_poi_fused__native_batch_norm_legit_no_training_add_16)
        /*0020*/ 	.word	0x00000000


	//----- nvinfo : EIATTR_MIN_STACK_SIZE
	.align		4
.L_7:
        /*0024*/ 	.byte	0x04, 0x12
        /*0026*/ 	.short	(.L_9 - .L_8)
	.align		4
.L_8:
        /*0028*/ 	.word	index@(triton_poi_fused__native_batch_norm_legit_no_training_add_16)
        /*002c*/ 	.word	0x00000000
.L_9:


//--------------------- .nv.info.triton_poi_fused__native_batch_norm_legit_no_training_add_16 --------------------------
	.section	.nv.info.triton_poi_fused__native_batch_norm_legit_no_training_add_16,"",@"SHT_CUDA_INFO"
	.sectionflags	@""
	.align	4


	//----- nvinfo : EIATTR_CUDA_API_VERSION
	.align		4
        /*0000*/ 	.byte	0x04, 0x37
        /*0002*/ 	.short	(.L_11 - .L_10)
.L_10:
        /*0004*/ 	.word	0x0000007c


	//----- nvinfo : EIATTR_KPARAM_INFO
	.align		4
.L_11:
        /*0008*/ 	.byte	0x04, 0x17
        /*000a*/ 	.short	(.L_13 - .L_12)
.L_12:
        /*000c*/ 	.word	0x00000000
        /*0010*/ 	.short	0x0007
        /*0012*/ 	.short	0x0038
        /*0014*/ 	.byte	0x00, 0xf0, 0x11, 0x00


	//----- nvinfo : EIATTR_KPARAM_INFO
	.align		4
.L_13:
        /*0018*/ 	.byte	0x04, 0x17
        /*001a*/ 	.short	(.L_15 - .L_14)
.L_14:
        /*001c*/ 	.word	0x00000000
        /*0020*/ 	.short	0x0006
        /*0022*/ 	.short	0x0030
        /*0024*/ 	.byte	0x00, 0xf4, 0x21, 0x00


	//----- nvinfo : EIATTR_KPARAM_INFO
	.align		4
.L_15:
        /*0028*/ 	.byte	0x04, 0x17
        /*002a*/ 	.short	(.L_17 - .L_16)
.L_16:
        /*002c*/ 	.word	0x00000000
        /*0030*/ 	.short	0x0005
        /*0032*/ 	.short	0x0028
        /*0034*/ 	.byte	0x00, 0xf4, 0x21, 0x00


	//----- nvinfo : EIATTR_KPARAM_INFO
	.align		4
.L_17:
        /*0038*/ 	.byte	0x04, 0x17
        /*003a*/ 	.short	(.L_19 - .L_18)
.L_18:
        /*003c*/ 	.word	0x00000000
        /*0040*/ 	.short	0x0004
        /*0042*/ 	.short	0x0020
        /*0044*/ 	.byte	0x00, 0xf4, 0x21, 0x00


	//----- nvinfo : EIATTR_KPARAM_INFO
	.align		4
.L_19:
        /*0048*/ 	.byte	0x04, 0x17
        /*004a*/ 	.short	(.L_21 - .L_20)
.L_20:
        /*004c*/ 	.word	0x00000000
        /*0050*/ 	.short	0x0003
        /*0052*/ 	.short	0x0018
        /*0054*/ 	.byte	0x00, 0xf4, 0x21, 0x00


	//----- nvinfo : EIATTR_KPARAM_INFO
	.align		4
.L_21:
        /*0058*/ 	.byte	0x04, 0x17
        /*005a*/ 	.short	(.L_23 - .L_22)
.L_22:
        /*005c*/ 	.word	0x00000000
        /*0060*/ 	.short	0x0002
        /*0062*/ 	.short	0x0010
        /*0064*/ 	.byte	0x00, 0xf4, 0x21, 0x00


	//----- nvinfo : EIATTR_KPARAM_INFO
	.align		4
.L_23:
        /*0068*/ 	.byte	0x04, 0x17
        /*006a*/ 	.short	(.L_25 - .L_24)
.L_24:
        /*006c*/ 	.word	0x00000000
        /*0070*/ 	.short	0x0001
        /*0072*/ 	.short	0x0008
        /*0074*/ 	.byte	0x00, 0xf4, 0x21, 0x00


	//----- nvinfo : EIATTR_KPARAM_INFO
	.align		4
.L_25:
        /*0078*/ 	.byte	0x04, 0x17
        /*007a*/ 	.short	(.L_27 - .L_26)
.L_26:
        /*007c*/ 	.word	0x00000000
        /*0080*/ 	.short	0x0000
        /*0082*/ 	.short	0x0000
        /*0084*/ 	.byte	0x00, 0xf4, 0x21, 0x00


	//----- nvinfo : EIATTR_SPARSE_MMA_MASK
	.align		4
.L_27:
        /*0088*/ 	.byte	0x03, 0x50
        /*008a*/ 	.short	0x0000


	//----- nvinfo : EIATTR_MAXREG_COUNT
	.align		4
        /*008c*/ 	.byte	0x03, 0x1b
        /*008e*/ 	.short	0x00ff


	//----- nvinfo : EIATTR_EXIT_INSTR_OFFSETS
	.align		4
        /*0090*/ 	.byte	0x04, 0x1c
        /*0092*/ 	.short	(.L_29 - .L_28)


	//   ....[0]....
.L_28:
        /*0094*/ 	.word	0x000003e0


	//----- nvinfo : EIATTR_REQNTID
	.align		4
.L_29:
        /*0098*/ 	.byte	0x04, 0x10
        /*009a*/ 	.short	(.L_31 - .L_30)
.L_30:
        /*009c*/ 	.word	0x00000080
        /*00a0*/ 	.word	0x00000001
        /*00a4*/ 	.word	0x00000001


	//----- nvinfo : EIATTR_CBANK_PARAM_SIZE
	.align		4
.L_31:
        /*00a8*/ 	.byte	0x03, 0x19
        /*00aa*/ 	.short	0x003c


	//----- nvinfo : EIATTR_PARAM_CBANK
	.align		4
        /*00ac*/ 	.byte	0x04, 0x0a
        /*00ae*/ 	.short	(.L_33 - .L_32)
	.align		4
.L_32:
        /*00b0*/ 	.word	index@(.nv.constant0.triton_poi_fused__native_batch_norm_legit_no_training_add_16)
        /*00b4*/ 	.short	0x0210
        /*00b6*/ 	.short	0x003c


	//----- nvinfo : EIATTR_SW_WAR
	.align		4
.L_33:
        /*00b8*/ 	.byte	0x04, 0x36
        /*00ba*/ 	.short	(.L_35 - .L_34)
.L_34:
        /*00bc*/ 	.word	0x00000008
.L_35:


//--------------------- .nv.callgraph             --------------------------
	.section	.nv.callgraph,"",@"SHT_CUDA_CALLGRAPH"
	.align	4
	.sectionentsize	8
	.align		4
        /*0000*/ 	.word	0x00000000
	.align		4
        /*0004*/ 	.word	0xffffffff
	.align		4
        /*0008*/ 	.word	0x00000000
	.align		4
        /*000c*/ 	.word	0xfffffffe
	.align		4
        /*0010*/ 	.word	0x00000000
	.align		4
        /*0014*/ 	.word	0xfffffffd
	.align		4
        /*0018*/ 	.word	0x00000000
	.align		4
        /*001c*/ 	.word	0xfffffffc


//--------------------- .nv.constant4             --------------------------
	.section	.nv.constant4,"a",@progbits
	.align	8
	.align		8
.nv.constant4:
        /*0000*/ 	.dword	_$_str
	.align		8
        /*0008*/ 	.dword	_$_str_$_2


//--------------------- .text.triton_poi_fused__native_batch_norm_legit_no_training_add_16 --------------------------
	.section	.text.triton_poi_fused__native_batch_norm_legit_no_training_add_16,"ax",@progbits
	.align	128
        .global         triton_poi_fused__native_batch_norm_legit_no_training_add_16
        .type           triton_poi_fused__native_batch_norm_legit_no_training_add_16,@function
        .size           triton_poi_fused__native_batch_norm_legit_no_training_add_16,(.L_x_1 - triton_poi_fused__native_batch_norm_legit_no_training_add_16)
        .other          triton_poi_fused__native_batch_norm_legit_no_training_add_16,@"STO_CUDA_ENTRY STV_DEFAULT"
triton_poi_fused__native_batch_norm_legit_no_training_add_16:
.text.triton_poi_fused__native_batch_norm_legit_no_training_add_16:
[----:B------:R-:W-:Y:S01]  /*0000*/  LDC R1, c[0x0][0x28] ;  /* 0x00000a00ff017b82 */ /* 0x000fe20000000800 */
[----:B------:R-:W1:Y:S07]  /*0010*/  S2R R0, SR_TID.X ;  /* 0x0000000000007919 */ /* 0x000e6e0000002100 */
[----:B------:R-:W2:Y:S01]  /*0020*/  LDC.64 R2, c[0x0][0x228] ;  /* 0x00008a00ff027b82 */ /* 0x000ea20000000a00 */
[----:B------:R-:W-:Y:S01]  /*0030*/  ULDC.64 UR4, c[0x0][0x208] ;  /* 0x0000820000047ab9 */ /* 0x000fe20000000a00 */
[----:B------:R-:W3:Y:S06]  /*0040*/  S2R R7, SR_CTAID.X ;  /* 0x0000000000077919 */ /* 0x000eec0000002500 */
[----:B------:R-:W4:Y:S08]  /*0050*/  LDC.64 R8, c[0x0][0x230] ;  /* 0x00008c00ff087b82 */ /* 0x000f300000000a00 */
[----:B------:R-:W5:Y:S08]  /*0060*/  LDC.64 R12, c[0x0][0x238] ;  /* 0x00008e00ff0c7b82 */ /* 0x000f700000000a00 */
[----:B------:R-:W4:Y:S01]  /*0070*/  LDC.64 R10, c[0x0][0x210] ;  /* 0x00008400ff0a7b82 */ /* 0x000f220000000a00 */
[----:B-1----:R-:W-:-:S02]  /*0080*/  SHF.L.U32 R0, R0, 0x1, RZ ;  /* 0x0000000100007819 */ /* 0x002fc400000006ff */
[----:B---3--:R-:W-:Y:S02]  /*0090*/  SHF.R.S32.HI R5, RZ, 0x17, R7 ;  /* 0x00000017ff057819 */ /* 0x008fe40000011407 */
[----:B------:R-:W-:Y:S02]  /*00a0*/  LOP3.LUT R0, R0, 0xfe, RZ, 0xc0, !PT ;  /* 0x000000fe00007812 */ /* 0x000fe400078ec0ff */
[----:B------:R-:W-:Y:S02]  /*00b0*/  SGXT R5, R5, 0x1 ;  /* 0x000000010505781a */ /* 0x000fe40000000200 */
[----:B------:R-:W-:Y:S02]  /*00c0*/  LEA R0, R7, R0, 0x8 ;  /* 0x0000000007007211 */ /* 0x000fe400078e40ff */
[----:B------:R-:W1:Y:S02]  /*00d0*/  LDC.64 R6, c[0x0][0x220] ;  /* 0x00008800ff067b82 */ /* 0x000e640000000a00 */
[----:B------:R-:W-:-:S04]  /*00e0*/  LEA.HI R5, R5, R0, RZ, 0x6 ;  /* 0x0000000005057211 */ /* 0x000fc800078f30ff */
[----:B------:R-:W-:-:S04]  /*00f0*/  LOP3.LUT R5, R5, 0xffffffc0, RZ, 0xc0, !PT ;  /* 0xffffffc005057812 */ /* 0x000fc800078ec0ff */
[----:B------:R-:W-:Y:S02]  /*0100*/  IADD3 R15, R0, -R5, RZ ;  /* 0x80000005000f7210 */ /* 0x000fe40007ffe0ff */
[----:B------:R-:W3:Y:S03]  /*0110*/  LDC.64 R4, c[0x0][0x218] ;  /* 0x00008600ff047b82 */ /* 0x000ee60000000a00 */
[----:B--2---:R-:W-:-:S06]  /*0120*/  IMAD.WIDE R2, R15, 0x4, R2 ;  /* 0x000000040f027825 */ /* 0x004fcc00078e0202 */
[----:B------:R-:W2:Y:S01]  /*0130*/  LDG.E.EL.64 R2, desc[UR4][R2.64] ;  /* 0x0000000402027981 */ /* 0x000ea2000c2e1b00 */
[----:B-1----:R-:W-:-:S04]  /*0140*/  IMAD.WIDE R6, R15, 0x4, R6 ;  /* 0x000000040f067825 */ /* 0x002fc800078e0206 */
[C---:B----4-:R-:W-:Y:S02]  /*0150*/  IMAD.WIDE R8, R15.reuse, 0x4, R8 ;  /* 0x000000040f087825 */ /* 0x050fe400078e0208 */
[----:B------:R-:W4:Y:S02]  /*0160*/  LDG.E.EL.64 R6, desc[UR4][R6.64] ;  /* 0x0000000406067981 */ /* 0x000f24000c2e1b00 */
[----:B-----5:R-:W-:Y:S02]  /*0170*/  IMAD.WIDE R12, R15, 0x4, R12 ;  /* 0x000000040f0c7825 */ /* 0x020fe400078e020c */
[----:B------:R-:W5:Y:S02]  /*0180*/  LDG.E.EL.64 R8, desc[UR4][R8.64] ;  /* 0x0000000408087981 */ /* 0x000f64000c2e1b00 */
[C---:B---3--:R-:W-:Y:S02]  /*0190*/  IMAD.WIDE R4, R0.reuse, 0x4, R4 ;  /* 0x0000000400047825 */ /* 0x048fe400078e0204 */
[----:B------:R-:W5:Y:S04]  /*01a0*/  LDG.E.EL.64 R12, desc[UR4][R12.64] ;  /* 0x000000040c0c7981 */ /* 0x000f68000c2e1b00 */
[----:B------:R-:W4:Y:S01]  /*01b0*/  LDG.E.64 R4, desc[UR4][R4.64] ;  /* 0x0000000404047981 */ /* 0x000f22000c1e1b00 */
[----:B0-----:R-:W-:-:S06]  /*01c0*/  IMAD.WIDE R10, R0, 0x4, R10 ;  /* 0x00000004000a7825 */ /* 0x001fcc00078e020a */
[----:B------:R-:W3:Y:S01]  /*01d0*/  LDG.E.64 R10, desc[UR4][R10.64] ;  /* 0x000000040a0a7981 */ /* 0x000ee2000c1e1b00 */
[----:B------:R-:W-:Y:S01]  /*01e0*/  HFMA2.MMA R16, -RZ, RZ, 1.625, 0 ;  /* 0x3e800000ff107435 */ /* 0x000fe200000001ff */
[----:B--2---:R-:W-:Y:S01]  /*01f0*/  FADD R2, R2, 9.9999997473787516356e-06 ;  /* 0x3727c5ac02027421 */ /* 0x004fe20000000000 */
[----:B------:R-:W-:-:S03]  /*0200*/  FADD R3, R3, 9.9999997473787516356e-06 ;  /* 0x3727c5ac03037421 */ /* 0x000fc60000000000 */
[----:B------:R-:W0:Y:S08]  /*0210*/  MUFU.SQRT R14, R2 ;  /* 0x00000002000e7308 */ /* 0x000e300000002000 */
[----:B------:R1:W2:Y:S01]  /*0220*/  MUFU.SQRT R15, R3 ;  /* 0x00000003000f7308 */ /* 0x0002a20000002000 */
[C---:B0-----:R-:W-:Y:S02]  /*0230*/  FSETP.GT.AND P0, PT, R14.reuse, 8.50705917302346158658e+37, PT ;  /* 0x7e8000000e00780b */ /* 0x041fe40003f04000 */
[----:B------:R-:W-:Y:S01]  /*0240*/  FSETP.GEU.AND P2, PT, R14, 1.175494350822287508e-38, PT ;  /* 0x008000000e00780b */ /* 0x000fe20003f4e000 */
[----:B-1----:R-:W0:Y:S01]  /*0250*/  LDC.64 R2, c[0x0][0x240] ;  /* 0x00009000ff027b82 */ /* 0x002e220000000a00 */
[----:B--2---:R-:W-:-:S02]  /*0260*/  FSETP.GT.AND P1, PT, R15, 8.50705917302346158658e+37, PT ;  /* 0x7e8000000f00780b */ /* 0x004fc40003f24000 */
[----:B------:R-:W-:-:S07]  /*0270*/  FSETP.GEU.AND P3, PT, R15, 1.175494350822287508e-38, PT ;  /* 0x008000000f00780b */ /* 0x000fce0003f6e000 */
[----:B------:R-:W-:-:S04]  /*0280*/  @P0 FMUL R14, R14, 0.25 ;  /* 0x3e8000000e0e0820 */ /* 0x000fc80000400000 */
[----:B------:R-:W-:Y:S01]  /*0290*/  @!P2 FMUL R14, R14, 16777216 ;  /* 0x4b8000000e0ea820 */ /* 0x000fe20000400000 */
[----:B------:R-:W-:-:S04]  /*02a0*/  @P1 FMUL R15, R15, 0.25 ;  /* 0x3e8000000f0f1820 */ /* 0x000fc80000400000 */
[----:B------:R-:W-:Y:S01]  /*02b0*/  @!P3 FMUL R15, R15, 16777216 ;  /* 0x4b8000000f0fb820 */ /* 0x000fe20000400000 */
[----:B------:R-:W1:Y:S01]  /*02c0*/  MUFU.RCP R14, R14 ;  /* 0x0000000e000e7308 */ /* 0x000e620000001000 */
[----:B------:R-:W-:-:S07]  /*02d0*/  FSEL R17, R16, 1, P0 ;  /* 0x3f80000010117808 */ /* 0x000fce0000000000 */
[----:B------:R-:W2:Y:S01]  /*02e0*/  MUFU.RCP R15, R15 ;  /* 0x0000000f000f7308 */ /* 0x000ea20000001000 */
[----:B------:R-:W-:Y:S01]  /*02f0*/  FSEL R16, R16, 1, P1 ;  /* 0x3f80000010107808 */ /* 0x000fe20000800000 */
[----:B------:R-:W-:-:S04]  /*0300*/  @!P2 FMUL R17, R17, 16777216 ;  /* 0x4b8000001111a820 */ /* 0x000fc80000400000 */
[----:B------:R-:W-:Y:S01]  /*0310*/  @!P3 FMUL R16, R16, 16777216 ;  /* 0x4b8000001010b820 */ /* 0x000fe20000400000 */
[----:B----4-:R-:W-:Y:S01]  /*0320*/  FADD R5, R5, -R7 ;  /* 0x8000000705057221 */ /* 0x010fe20000000000 */
[----:B------:R-:W-:Y:S01]  /*0330*/  FADD R4, R4, -R6 ;  /* 0x8000000604047221 */ /* 0x000fe20000000000 */
[----:B-1----:R-:W-:Y:S01]  /*0340*/  FMUL R17, R14, R17 ;  /* 0x000000110e117220 */ /* 0x002fe20000400000 */
[----:B--2---:R-:W-:-:S03]  /*0350*/  FMUL R16, R15, R16 ;  /* 0x000000100f107220 */ /* 0x004fc60000400000 */
[----:B------:R-:W-:Y:S01]  /*0360*/  FMUL R17, R4, R17 ;  /* 0x0000001104117220 */ /* 0x000fe20000400000 */
[----:B------:R-:W-:-:S03]  /*0370*/  FMUL R16, R5, R16 ;  /* 0x0000001005107220 */ /* 0x000fc60000400000 */
[----:B-----5:R-:W-:Y:S01]  /*0380*/  FFMA R17, R8, R17, R12 ;  /* 0x0000001108117223 */ /* 0x020fe2000000000c */
[----:B------:R-:W-:Y:S01]  /*0390*/  FFMA R16, R9, R16, R13 ;  /* 0x0000001009107223 */ /* 0x000fe2000000000d */
[----:B0-----:R-:W-:-:S04]  /*03a0*/  IMAD.WIDE R2, R0, 0x4, R2 ;  /* 0x0000000400027825 */ /* 0x001fc800078e0202 */
[----:B---3--:R-:W-:Y:S01]  /*03b0*/  FADD R10, R10, R17 ;  /* 0x000000110a0a7221 */ /* 0x008fe20000000000 */
[----:B------:R-:W-:-:S05]  /*03c0*/  FADD R11, R11, R16 ;  /* 0x000000100b0b7221 */ /* 0x000fca0000000000 */
[----:B------:R-:W-:Y:S01]  /*03d0*/  STG.E.64 desc[UR4][R2.64], R10 ;  /* 0x0000000a02007986 */ /* 0x000fe2000c101b04 */
[----:B------:R-:W-:Y:S05]  /*03e0*/  EXIT ;  /* 0x000000000000794d */ /* 0x000fea0003800000 */
.L_x_0:
[----:B------:R-:W-:-:S00]  /*03f0*/  BRA `(.L_x_0) ;  /* 0xfffffffc00fc7947 */ /* 0x000fc0000383ffff */
[----:B------:R-:W-:-:S00]  /*0400*/  NOP ;  /* 0x0000000000007918 */ /* 0x000fc00000000000 */
[----:B------:R-:W-:-:S00]  /*0410*/  NOP ;  /* 0x0000000000007918 */ /* 0x000fc00000000000 */
[----:B------:R-:W-:-:S00]  /*0420*/  NOP ;  /* 0x0000000000007918 */ /* 0x000fc00000000000 */
[----:B------:R-:W-:-:S00]  /*0430*/  NOP ;  /* 0x0000000000007918 */ /* 0x000fc00000000000 */
[----:B------:R-:W-:-:S00]  /*0440*/  NOP ;  /* 0x0000000000007918 */ /* 0x000fc00000000000 */
[----:B------:R-:W-:-:S00]  /*0450*/  NOP ;  /* 0x0000000000007918 */ /* 0x000fc00000000000 */
[----:B------:R-:W-:-:S00]  /*0460*/  NOP ;  /* 0x0000000000007918 */ /* 0x000fc00000000000 */
[----:B------:R-:W-:-:S00]  /*0470*/  NOP ;  /* 0x0000000000007918 */ /* 0x000fc00000000000 */
.L_x_1:


//--------------------- .nv.global.init           --------------------------
	.section	.nv.global.init,"aw",@progbits
.nv.global.init:
	.type		_$_str,@object
	.size		_$_str,(_$_str_$_2 - _$_str)
_$_str:
        /*0000*/ 	.byte	0x5f, 0x5f, 0x43, 0x55, 0x44, 0x41, 0x5f, 0x46, 0x54, 0x5a, 0x00
	.type		_$_str_$_2,@object
	.size		_$_str_$_2,(.L_1 - _$_str_$_2)
_$_str_$_2:
        /*000b*/ 	.byte	0x5f, 0x5f, 0x43, 0x55, 0x44, 0x41, 0x5f, 0x50, 0x52, 0x45, 0x43, 0x5f, 0x53, 0x51, 0x52, 0x54
        /*001b*/ 	.byte	0x00
.L_1:


//--------------------- .nv.constant0.triton_poi_fused__native_batch_norm_legit_no_training_add_16 --------------------------
	.section	.nv.constant0.triton_poi_fused__native_batch_norm_legit_no_training_add_16,"a",@progbits
	.sectionflags	@""
	.align	4
.nv.constant0.triton_poi_fused__native_batch_norm_legit_no_training_add_16:
	.zero		588
